	.headerflags	@"EF_CUDA_TEXMODE_UNIFIED EF_CUDA_64BIT_ADDRESS EF_CUDA_ACCELERATORS EF_CUDA_SM90 EF_CUDA_VIRTUAL_SM(EF_CUDA_SM90)"
	.elftype	@"ET_EXEC"


//--------------------- .nv.info                  --------------------------
	.section	.nv.info,"",@"SHT_CUDA_INFO"
	.align	4


	//----- nvinfo : EIATTR_REGCOUNT
	.align		4
        /*0000*/ 	.byte	0x04, 0x2f
        /*0002*/ 	.short	(.L_1 - .L_0)
	.align		4
.L_0:
        /*0004*/ 	.word	index@(triton_poi_fused_convolution_24)
        /*0008*/ 	.word	0x0000000a


	//----- nvinfo : EIATTR_MIN_STACK_SIZE
	.align		4
.L_1:
        /*000c*/ 	.byte	0x04, 0x12
        /*000e*/ 	.short	(.L_3 - .L_2)
	.align		4
.L_2:
        /*0010*/ 	.word	index@(triton_poi_fused_convolution_24)
        /*0014*/ 	.word	0x00000000


	//----- nvinfo : EIATTR_FRAME_SIZE
	.align		4
.L_3:
        /*0018*/ 	.byte	0x04, 0x11
        /*001a*/ 	.short	(.L_5 - .L_4)
	.align		4
.L_4:
        /*001c*/ 	.word	index@(triton_poi_fused_convolution_24)
        /*0020*/ 	.word	0x00000000


	//----- nvinfo : EIATTR_MIN_STACK_SIZE
	.align		4
.L_5:
        /*0024*/ 	.byte	0x04, 0x12
        /*0026*/ 	.short	(.L_7 - .L_6)
	.align		4
.L_6:
        /*0028*/ 	.word	index@(triton_poi_fused_convolution_24)
        /*002c*/ 	.word	0x00000000
.L_7:


//--------------------- .nv.info.triton_poi_fused_convolution_24 --------------------------
	.section	.nv.info.triton_poi_fused_convolution_24,"",@"SHT_CUDA_INFO"
	.sectionflags	@""
	.align	4


	//----- nvinfo : EIATTR_CUDA_API_VERSION
	.align		4
        /*0000*/ 	.byte	0x04, 0x37
        /*0002*/ 	.short	(.L_9 - .L_8)
.L_8:
        /*0004*/ 	.word	0x0000007c


	//----- nvinfo : EIATTR_KPARAM_INFO
	.align		4
.L_9:
        /*0008*/ 	.byte	0x04, 0x17
        /*000a*/ 	.short	(.L_11 - .L_10)
.L_10:
        /*000c*/ 	.word	0x00000000
        /*0010*/ 	.short	0x0002
        /*0012*/ 	.short	0x0010
        /*0014*/ 	.byte	0x00, 0xf0, 0x11, 0x00


	//----- nvinfo : EIATTR_KPARAM_INFO
	.align		4
.L_11:
        /*0018*/ 	.byte	0x04, 0x17
        /*001a*/ 	.short	(.L_13 - .L_12)
.L_12:
        /*001c*/ 	.word	0x00000000
        /*0020*/ 	.short	0x0001
        /*0022*/ 	.short	0x0008
        /*0024*/ 	.byte	0x00, 0xf4, 0x21, 0x00


	//----- nvinfo : EIATTR_KPARAM_INFO
	.align		4
.L_13:
        /*0028*/ 	.byte	0x04, 0x17
        /*002a*/ 	.short	(.L_15 - .L_14)
.L_14:
        /*002c*/ 	.word	0x00000000
        /*0030*/ 	.short	0x0000
        /*0032*/ 	.short	0x0000
        /*0034*/ 	.byte	0x00, 0xf4, 0x21, 0x00


	//----- nvinfo : EIATTR_SPARSE_MMA_MASK
	.align		4
.L_15:
        /*0038*/ 	.byte	0x03, 0x50
        /*003a*/ 	.short	0x0000


	//----- nvinfo : EIATTR_MAXREG_COUNT
	.align		4
        /*003c*/ 	.byte	0x03, 0x1b
        /*003e*/ 	.short	0x00ff


	//----- nvinfo : EIATTR_EXIT_INSTR_OFFSETS
	.align		4
        /*0040*/ 	.byte	0x04, 0x1c
        /*0042*/ 	.short	(.L_17 - .L_16)


	//   ....[0]....
.L_16:
        /*0044*/ 	.word	0x00000100


	//   ....[1]....
        /*0048*/ 	.word	0x00000120


	//----- nvinfo : EIATTR_REQNTID
	.align		4
.L_17:
        /*004c*/ 	.byte	0x04, 0x10
        /*004e*/ 	.short	(.L_19 - .L_18)
.L_18:
        /*0050*/ 	.word	0x00000080
        /*0054*/ 	.word	0x00000001
        /*0058*/ 	.word	0x00000001


	//----- nvinfo : EIATTR_CBANK_PARAM_SIZE
	.align		4
.L_19:
        /*005c*/ 	.byte	0x03, 0x19
        /*005e*/ 	.short	0x0014


	//----- nvinfo : EIATTR_PARAM_CBANK
	.align		4
        /*0060*/ 	.byte	0x04, 0x0a
        /*0062*/ 	.short	(.L_21 - .L_20)
	.align		4
.L_20:
        /*0064*/ 	.word	index@(.nv.constant0.triton_poi_fused_convolution_24)
        /*0068*/ 	.short	0x0210
        /*006a*/ 	.short	0x0014


	//----- nvinfo : EIATTR_SW_WAR
	.align		4
.L_21:
        /*006c*/ 	.byte	0x04, 0x36
        /*006e*/ 	.short	(.L_23 - .L_22)
.L_22:
        /*0070*/ 	.word	0x00000008
.L_23:


//--------------------- .nv.callgraph             --------------------------
	.section	.nv.callgraph,"",@"SHT_CUDA_CALLGRAPH"
	.align	4
	.sectionentsize	8
	.align		4
        /*0000*/ 	.word	0x00000000
	.align		4
        /*0004*/ 	.word	0xffffffff
	.align		4
        /*0008*/ 	.word	0x00000000
	.align		4
        /*000c*/ 	.word	0xfffffffe
	.align		4
        /*0010*/ 	.word	0x00000000
	.align		4
        /*0014*/ 	.word	0xfffffffd
	.align		4
        /*0018*/ 	.word	0x00000000
	.align		4
        /*001c*/ 	.word	0xfffffffc


//--------------------- .text.triton_poi_fused_convolution_24 --------------------------
	.section	.text.triton_poi_fused_convolution_24,"ax",@progbits
	.align	128
        .global         triton_poi_fused_convolution_24
        .type           triton_poi_fused_convolution_24,@function
        .size           triton_poi_fused_convolution_24,(.L_x_1 - triton_poi_fused_convolution_24)
        .other          triton_poi_fused_convolution_24,@"STO_CUDA_ENTRY STV_DEFAULT"
triton_poi_fused_convolution_24:
.text.triton_poi_fused_convolution_24:
[----:B------:R-:W0:Y:S02]  /*0000*/  LDC R1, c[0x0][0x28] ;  /* 0x00000a00ff017b82 */ /* 0x000e240000000800 */
[----:B------:R-:W1:Y:S01]  /*0010*/  S2R R0, SR_TID.X ;  /* 0x0000000000007919 */ /* 0x000e620000002100 */
[----:B------:R-:W2:Y:S01]  /*0020*/  LDC.64 R2, c[0x0][0x210] ;  /* 0x00008400ff027b82 */ /* 0x000ea20000000a00 */
[----:B------:R-:W-:Y:S01]  /*0030*/  ULDC.64 UR4, c[0x0][0x208] ;  /* 0x0000820000047ab9 */ /* 0x000fe20000000a00 */
[----:B------:R-:W3:Y:S06]  /*0040*/  S2R R7, SR_CTAID.X ;  /* 0x0000000000077919 */ /* 0x000eec0000002500 */
[----:B------:R-:W4:Y:S01]  /*0050*/  LDC.64 R4, c[0x0][0x218] ;  /* 0x00008600ff047b82 */ /* 0x000f220000000a00 */
[----:B-1----:R-:W-:Y:S01]  /*0060*/  SHF.L.U32 R0, R0, 0x1, RZ ;  /* 0x0000000100007819 */ /* 0x002fe200000006ff */
[----:B----4-:R-:W4:Y:S03]  /*0070*/  LDG.E R4, desc[UR4][R4.64] ;  /* 0x0000000404047981 */ /* 0x010f26000c1e1900 */
[----:B------:R-:W-:-:S04]  /*0080*/  LOP3.LUT R0, R0, 0xfe, RZ, 0xc0, !PT ;  /* 0x000000fe00007812 */ /* 0x000fc800078ec0ff */
[----:B---3--:R-:W-:-:S04]  /*0090*/  LEA R7, R7, R0, 0x8 ;  /* 0x0000000007077211 */ /* 0x008fc800078e40ff */
[C---:B------:R-:W-:Y:S01]  /*00a0*/  ISETP.GE.AND P0, PT, R7.reuse, 0x400, PT ;  /* 0x000004000700780c */ /* 0x040fe20003f06270 */
[----:B--2---:R-:W-:Y:S01]  /*00b0*/  IMAD.WIDE R2, R7, 0x4, R2 ;  /* 0x0000000407027825 */ /* 0x004fe200078e0202 */
[----:B------:R-:W-:-:S11]  /*00c0*/  CS2R R6, SRZ ;  /* 0x0000000000067805 */ /* 0x000fd6000001ff00 */
[----:B------:R-:W4:Y:S02]  /*00d0*/  @!P0 LDG.E.64 R6, desc[UR4][R2.64] ;  /* 0x0000000402068981 */ /* 0x000f24000c1e1b00 */
[C---:B----4-:R-:W-:Y:S01]  /*00e0*/  FADD R6, R4.reuse, R6 ;  /* 0x0000000604067221 */ /* 0x050fe20000000000 */
[----:B------:R-:W-:Y:S01]  /*00f0*/  FADD R7, R4, R7 ;  /* 0x0000000704077221 */ /* 0x000fe20000000000 */
[----:B------:R-:W-:Y:S06]  /*0100*/  @P0 EXIT ;  /* 0x000000000000094d */ /* 0x000fec0003800000 */
[----:B------:R-:W-:Y:S01]  /*0110*/  STG.E.64 desc[UR4][R2.64], R6 ;  /* 0x0000000602007986 */ /* 0x000fe2000c101b04 */
[----:B------:R-:W-:Y:S05]  /*0120*/  EXIT ;  /* 0x000000000000794d */ /* 0x000fea0003800000 */
.L_x_0:
[----:B------:R-:W-:-:S00]  /*0130*/  BRA `(.L_x_0) ;  /* 0xfffffffc00fc7947 */ /* 0x000fc0000383ffff */
[----:B------:R-:W-:-:S00]  /*0140*/  NOP ;  /* 0x0000000000007918 */ /* 0x000fc00000000000 */
        /* <DEDUP_REMOVED lines=11> */
.L_x_1:


//--------------------- .nv.constant0.triton_poi_fused_convolution_24 --------------------------
	.section	.nv.constant0.triton_poi_fused_convolution_24,"a",@progbits
	.sectionflags	@""
	.align	4
.nv.constant0.triton_poi_fused_convolution_24:
	.zero		548
